	.headerflags	@"EF_CUDA_TEXMODE_UNIFIED EF_CUDA_64BIT_ADDRESS EF_CUDA_ACCELERATORS EF_CUDA_SM90 EF_CUDA_VIRTUAL_SM(EF_CUDA_SM90)"
	.elftype	@"ET_EXEC"


//--------------------- .nv.info                  --------------------------
	.section	.nv.info,"",@"SHT_CUDA_INFO"
	.align	4


	//----- nvinfo : EIATTR_REGCOUNT
	.align		4
        /*0000*/ 	.byte	0x04, 0x2f
        /*0002*/ 	.short	(.L_3 - .L_2)
	.align		4
.L_2:
        /*0004*/ 	.word	index@(triton_poi_fused__native_batch_norm_legit_no_training_add_14)
        /*0008*/ 	.word	0x00000034


	//----- nvinfo : EIATTR_MIN_STACK_SIZE
	.align		4
.L_3:
        /*000c*/ 	.byte	0x04, 0x12
        /*000e*/ 	.short	(.L_5 - .L_4)
	.align		4
.L_4:
        /*0010*/ 	.word	index@(triton_poi_fused__native_batch_norm_legit_no_training_add_14)
        /*0014*/ 	.word	0x00000000


	//----- nvinfo : EIATTR_FRAME_SIZE
	.align		4
.L_5:
        /*0018*/ 	.byte	0x04, 0x11
        /*001a*/ 	.short	(.L_7 - .L_6)
	.align		4
.L_6:
        /*001c*/ 	.word	index@(triton_poi_fused__native_batch_norm_legit_no_training_add_14)
        /*0020*/ 	.word	0x00000000


	//----- nvinfo : EIATTR_MIN_STACK_SIZE
	.align		4
.L_7:
        /*0024*/ 	.byte	0x04, 0x12
        /*0026*/ 	.short	(.L_9 - .L_8)
	.align		4
.L_8:
        /*0028*/ 	.word	index@(triton_poi_fused__native_batch_norm_legit_no_training_add_14)
        /*002c*/ 	.word	0x00000000
.L_9:


//--------------------- .nv.info.triton_poi_fused__native_batch_norm_legit_no_training_add_14 --------------------------
	.section	.nv.info.triton_poi_fused__native_batch_norm_legit_no_training_add_14,"",@"SHT_CUDA_INFO"
	.sectionflags	@""
	.align	4


	//----- nvinfo : EIATTR_CUDA_API_VERSION
	.align		4
        /*0000*/ 	.byte	0x04, 0x37
        /*0002*/ 	.short	(.L_11 - .L_10)
.L_10:
        /*0004*/ 	.word	0x0000007c


	//----- nvinfo : EIATTR_KPARAM_INFO
	.align		4
.L_11:
        /*0008*/ 	.byte	0x04, 0x17
        /*000a*/ 	.short	(.L_13 - .L_12)
.L_12:
        /*000c*/ 	.word	0x00000000
        /*0010*/ 	.short	0x0008
        /*0012*/ 	.short	0x003c
        /*0014*/ 	.byte	0x00, 0xf0, 0x11, 0x00


	//----- nvinfo : EIATTR_KPARAM_INFO
	.align		4
.L_13:
        /*0018*/ 	.byte	0x04, 0x17
        /*001a*/ 	.short	(.L_15 - .L_14)
.L_14:
        /*001c*/ 	.word	0x00000000
        /*0020*/ 	.short	0x0007
        /*0022*/ 	.short	0x0038
        /*0024*/ 	.byte	0x00, 0xf0, 0x11, 0x00


	//----- nvinfo : EIATTR_KPARAM_INFO
	.align		4
.L_15:
        /*0028*/ 	.byte	0x04, 0x17
        /*002a*/ 	.short	(.L_17 - .L_16)
.L_16:
        /*002c*/ 	.word	0x00000000
        /*0030*/ 	.short	0x0006
        /*0032*/ 	.short	0x0030
        /*0034*/ 	.byte	0x00, 0xf4, 0x21, 0x00


	//----- nvinfo : EIATTR_KPARAM_INFO
	.align		4
.L_17:
        /*0038*/ 	.byte	0x04, 0x17
        /*003a*/ 	.short	(.L_19 - .L_18)
.L_18:
        /*003c*/ 	.word	0x00000000
        /*0040*/ 	.short	0x0005
        /*0042*/ 	.short	0x0028
        /*0044*/ 	.byte	0x00, 0xf4, 0x21, 0x00


	//----- nvinfo : EIATTR_KPARAM_INFO
	.align		4
.L_19:
        /*0048*/ 	.byte	0x04, 0x17
        /*004a*/ 	.short	(.L_21 - .L_20)
.L_20:
        /*004c*/ 	.word	0x00000000
        /*0050*/ 	.short	0x0004
        /*0052*/ 	.short	0x0020
        /*0054*/ 	.byte	0x00, 0xf4, 0x21, 0x00


	//----- nvinfo : EIATTR_KPARAM_INFO
	.align		4
.L_21:
        /*0058*/ 	.byte	0x04, 0x17
        /*005a*/ 	.short	(.L_23 - .L_22)
.L_22:
        /*005c*/ 	.word	0x00000000
        /*0060*/ 	.short	0x0003
        /*0062*/ 	.short	0x0018
        /*0064*/ 	.byte	0x00, 0xf4, 0x21, 0x00


	//----- nvinfo : EIATTR_KPARAM_INFO
	.align		4
.L_23:
        /*0068*/ 	.byte	0x04, 0x17
        /*006a*/ 	.short	(.L_25 - .L_24)
.L_24:
        /*006c*/ 	.word	0x00000000
        /*0070*/ 	.short	0x0002
        /*0072*/ 	.short	0x0010
        /*0074*/ 	.byte	0x00, 0xf4, 0x21, 0x00


	//----- nvinfo : EIATTR_KPARAM_INFO
	.align		4
.L_25:
        /*0078*/ 	.byte	0x04, 0x17
        /*007a*/ 	.short	(.L_27 - .L_26)
.L_26:
        /*007c*/ 	.word	0x00000000
        /*0080*/ 	.short	0x0001
        /*0082*/ 	.short	0x0008
        /*0084*/ 	.byte	0x00, 0xf4, 0x21, 0x00


	//----- nvinfo : EIATTR_KPARAM_INFO
	.align		4
.L_27:
        /*0088*/ 	.byte	0x04, 0x17
        /*008a*/ 	.short	(.L_29 - .L_28)
.L_28:
        /*008c*/ 	.word	0x00000000
        /*0090*/ 	.short	0x0000
        /*0092*/ 	.short	0x0000
        /*0094*/ 	.byte	0x00, 0xf4, 0x21, 0x00


	//----- nvinfo : EIATTR_SPARSE_MMA_MASK
	.align		4
.L_29:
        /*0098*/ 	.byte	0x03, 0x50
        /*009a*/ 	.short	0x0000


	//----- nvinfo : EIATTR_MAXREG_COUNT
	.align		4
        /*009c*/ 	.byte	0x03, 0x1b
        /*009e*/ 	.short	0x00ff


	//----- nvinfo : EIATTR_EXIT_INSTR_OFFSETS
	.align		4
        /*00a0*/ 	.byte	0x04, 0x1c
        /*00a2*/ 	.short	(.L_31 - .L_30)


	//   ....[0]....
.L_30:
        /*00a4*/ 	.word	0x00001130


	//   ....[1]....
        /*00a8*/ 	.word	0x00001180


	//----- nvinfo : EIATTR_REQNTID
	.align		4
.L_31:
        /*00ac*/ 	.byte	0x04, 0x10
        /*00ae*/ 	.short	(.L_33 - .L_32)
.L_32:
        /*00b0*/ 	.word	0x00000100
        /*00b4*/ 	.word	0x00000001
        /*00b8*/ 	.word	0x00000001


	//----- nvinfo : EIATTR_CBANK_PARAM_SIZE
	.align		4
.L_33:
        /*00bc*/ 	.byte	0x03, 0x19
        /*00be*/ 	.short	0x0040


	//----- nvinfo : EIATTR_PARAM_CBANK
	.align		4
        /*00c0*/ 	.byte	0x04, 0x0a
        /*00c2*/ 	.short	(.L_35 - .L_34)
	.align		4
.L_34:
        /*00c4*/ 	.word	index@(.nv.constant0.triton_poi_fused__native_batch_norm_legit_no_training_add_14)
        /*00c8*/ 	.short	0x0210
        /*00ca*/ 	.short	0x0040


	//----- nvinfo : EIATTR_SW_WAR
	.align		4
.L_35:
        /*00cc*/ 	.byte	0x04, 0x36
        /*00ce*/ 	.short	(.L_37 - .L_36)
.L_36:
        /*00d0*/ 	.word	0x00000008
.L_37:


//--------------------- .nv.callgraph             --------------------------
	.section	.nv.callgraph,"",@"SHT_CUDA_CALLGRAPH"
	.align	4
	.sectionentsize	8
	.align		4
        /*0000*/ 	.word	0x00000000
	.align		4
        /*0004*/ 	.word	0xffffffff
	.align		4
        /*0008*/ 	.word	0x00000000
	.align		4
        /*000c*/ 	.word	0xfffffffe
	.align		4
        /*0010*/ 	.word	0x00000000
	.align		4
        /*0014*/ 	.word	0xfffffffd
	.align		4
        /*0018*/ 	.word	0x00000000
	.align		4
        /*001c*/ 	.word	0xfffffffc


//--------------------- .nv.constant4             --------------------------
	.section	.nv.constant4,"a",@progbits
	.align	8
	.align		8
.nv.constant4:
        /*0000*/ 	.dword	_$_str
	.align		8
        /*0008*/ 	.dword	_$_str_$_2


//--------------------- .text.triton_poi_fused__native_batch_norm_legit_no_training_add_14 --------------------------
	.section	.text.triton_poi_fused__native_batch_norm_legit_no_training_add_14,"ax",@progbits
	.sectionflags	@"SHF_BARRIERS=1"
	.align	128
        .global         triton_poi_fused__native_batch_norm_legit_no_training_add_14
        .type           triton_poi_fused__native_batch_norm_legit_no_training_add_14,@function
        .size           triton_poi_fused__native_batch_norm_legit_no_training_add_14,(.L_x_1 - triton_poi_fused__native_batch_norm_legit_no_training_add_14)
        .other          triton_poi_fused__native_batch_norm_legit_no_training_add_14,@"STO_CUDA_ENTRY STV_DEFAULT"
triton_poi_fused__native_batch_norm_legit_no_training_add_14:
.text.triton_poi_fused__native_batch_norm_legit_no_training_add_14:
[----:B------:R-:W0:Y:S01]  /*0000*/  LDC R1, c[0x0][0x28] ;  /* 0x00000a00ff017b82 */ /* 0x000e220000000800 */
[----:B------:R-:W1:Y:S07]  /*0010*/  S2R R2, SR_CTAID.X ;  /* 0x0000000000027919 */ /* 0x000e6e0000002500 */
[----:B------:R-:W2:Y:S01]  /*0020*/  LDC.64 R34, c[0x0][0x210] ;  /* 0x00008400ff227b82 */ /* 0x000ea20000000a00 */
[----:B------:R-:W-:Y:S02]  /*0030*/  CS2R R8, SRZ ;  /* 0x0000000000087805 */ /* 0x000fe4000001ff00 */
[----:B------:R-:W-:Y:S01]  /*0040*/  CS2R R10, SRZ ;  /* 0x00000000000a7805 */ /* 0x000fe2000001ff00 */
[----:B------:R-:W3:Y:S01]  /*0050*/  S2R R0, SR_TID.X ;  /* 0x0000000000007919 */ /* 0x000ee20000002100 */
[----:B------:R-:W-:Y:S01]  /*0060*/  CS2R R12, SRZ ;  /* 0x00000000000c7805 */ /* 0x000fe2000001ff00 */
[----:B------:R-:W-:Y:S01]  /*0070*/  ULDC.64 UR6, c[0x0][0x208] ;  /* 0x0000820000067ab9 */ /* 0x000fe20000000a00 */
[----:B------:R-:W-:Y:S01]  /*0080*/  CS2R R4, SRZ ;  /* 0x0000000000047805 */ /* 0x000fe2000001ff00 */
[----:B------:R-:W4:Y:S01]  /*0090*/  S2R R3, SR_CTAID.Y ;  /* 0x0000000000037919 */ /* 0x000f220000002600 */
[----:B------:R-:W5:Y:S01]  /*00a0*/  LDC.64 R40, c[0x0][0x218] ;  /* 0x00008600ff287b82 */ /* 0x000f620000000a00 */
[----:B------:R-:W-:-:S07]  /*00b0*/  CS2R R6, SRZ ;  /* 0x0000000000067805 */ /* 0x000fce000001ff00 */
[----:B------:R-:W5:Y:S01]  /*00c0*/  LDC.64 R42, c[0x0][0x220] ;  /* 0x00008800ff2a7b82 */ /* 0x000f620000000a00 */
[----:B-1----:R-:W-:Y:S02]  /*00d0*/  SHF.L.U32 R2, R2, 0x5, RZ ;  /* 0x0000000502027819 */ /* 0x002fe400000006ff */
[----:B---3--:R-:W-:Y:S02]  /*00e0*/  SHF.L.U32 R33, R0, 0x2, RZ ;  /* 0x0000000200217819 */ /* 0x008fe400000006ff */
[----:B------:R-:W-:Y:S01]  /*00f0*/  SHF.R.U32.HI R20, RZ, 0x3, R0 ;  /* 0x00000003ff147819 */ /* 0x000fe20000011600 */
[----:B----4-:R-:W-:Y:S01]  /*0100*/  IMAD.SHL.U32 R3, R3, 0x80, RZ ;  /* 0x0000008003037824 */ /* 0x010fe200078e00ff */
[----:B------:R-:W-:Y:S02]  /*0110*/  LOP3.LUT R33, R2, 0x1c, R33, 0xf8, !PT ;  /* 0x0000001c02217812 */ /* 0x000fe400078ef821 */
[----:B------:R-:W-:Y:S02]  /*0120*/  SGXT.U32 R20, R20, 0x5 ;  /* 0x000000051414781a */ /* 0x000fe40000000000 */
[----:B------:R-:W-:-:S02]  /*0130*/  ISETP.GE.AND P0, PT, R33, 0x20, PT ;  /* 0x000000202100780c */ /* 0x000fc40003f06270 */
[----:B------:R-:W-:Y:S02]  /*0140*/  LOP3.LUT R16, R3, 0x20, R20, 0xfe, !PT ;  /* 0x0000002003107812 */ /* 0x000fe400078efe14 */
[----:B------:R-:W-:Y:S02]  /*0150*/  LOP3.LUT R18, R3, 0x40, R20, 0xfe, !PT ;  /* 0x0000004003127812 */ /* 0x000fe400078efe14 */
[C---:B------:R-:W-:Y:S01]  /*0160*/  ISETP.LT.AND P2, PT, R16.reuse, 0x100, !P0 ;  /* 0x000001001000780c */ /* 0x040fe20004741270 */
[----:B------:R-:W-:Y:S01]  /*0170*/  IMAD R47, R16, 0x20, R33 ;  /* 0x00000020102f7824 */ /* 0x000fe200078e0221 */
[C---:B------:R-:W-:Y:S02]  /*0180*/  ISETP.LT.AND P3, PT, R18.reuse, 0x100, !P0 ;  /* 0x000001001200780c */ /* 0x040fe40004761270 */
[----:B------:R-:W-:Y:S01]  /*0190*/  LOP3.LUT R14, R3, R20, RZ, 0xfc, !PT ;  /* 0x00000014030e7212 */ /* 0x000fe200078efcff */
[----:B--2---:R-:W-:Y:S01]  /*01a0*/  IMAD.WIDE R24, R47, 0x4, R34 ;  /* 0x000000042f187825 */ /* 0x004fe200078e0222 */
[----:B------:R-:W-:-:S02]  /*01b0*/  LEA R45, R18, R33, 0x5 ;  /* 0x00000021122d7211 */ /* 0x000fc400078e28ff */
[----:B------:R-:W-:Y:S02]  /*01c0*/  LOP3.LUT R28, R3, 0x60, R20, 0xfe, !PT ;  /* 0x00000060031c7812 */ /* 0x000fe400078efe14 */
[C---:B------:R-:W-:Y:S01]  /*01d0*/  ISETP.LT.AND P1, PT, R14.reuse, 0x100, !P0 ;  /* 0x000001000e00780c */ /* 0x040fe20004721270 */
[--C-:B------:R-:W-:Y:S01]  /*01e0*/  IMAD.WIDE R26, R45, 0x4, R34.reuse ;  /* 0x000000042d1a7825 */ /* 0x100fe200078e0222 */
[-C--:B------:R-:W-:Y:S02]  /*01f0*/  LEA R39, R14, R33.reuse, 0x5 ;  /* 0x000000210e277211 */ /* 0x080fe400078e28ff */
[----:B------:R-:W-:Y:S02]  /*0200*/  CS2R R14, SRZ ;  /* 0x00000000000e7805 */ /* 0x000fe4000001ff00 */
[C---:B------:R-:W-:Y:S01]  /*0210*/  ISETP.LT.AND P4, PT, R28.reuse, 0x100, !P0 ;  /* 0x000001001c00780c */ /* 0x040fe20004781270 */
[----:B------:R1:W2:Y:S01]  /*0220*/  @P2 LDG.E.EL.128 R8, desc[UR6][R24.64] ;  /* 0x0000000618082981 */ /* 0x0002a2000c2e1d00 */
[----:B------:R-:W-:Y:S01]  /*0230*/  LEA R37, R28, R33, 0x5 ;  /* 0x000000211c257211 */ /* 0x000fe200078e28ff */
[--C-:B------:R-:W-:Y:S01]  /*0240*/  IMAD.WIDE R22, R39, 0x4, R34.reuse ;  /* 0x0000000427167825 */ /* 0x100fe200078e0222 */
[----:B------:R-:W-:Y:S01]  /*0250*/  CS2R R16, SRZ ;  /* 0x0000000000107805 */ /* 0x000fe2000001ff00 */
[----:B------:R3:W4:Y:S01]  /*0260*/  @P3 LDG.E.EL.128 R12, desc[UR6][R26.64] ;  /* 0x000000061a0c3981 */ /* 0x000722000c2e1d00 */
[----:B------:R-:W-:Y:S01]  /*0270*/  CS2R R18, SRZ ;  /* 0x0000000000127805 */ /* 0x000fe2000001ff00 */
[----:B------:R-:W-:Y:S01]  /*0280*/  IMAD.WIDE R34, R37, 0x4, R34 ;  /* 0x0000000425227825 */ /* 0x000fe200078e0222 */
[----:B-1----:R-:W-:-:S03]  /*0290*/  CS2R R24, SRZ ;  /* 0x0000000000187805 */ /* 0x002fc6000001ff00 */
[--C-:B-----5:R-:W-:Y:S01]  /*02a0*/  IMAD.WIDE R38, R39, 0x4, R40.reuse ;  /* 0x0000000427267825 */ /* 0x120fe200078e0228 */
[----:B------:R1:W5:Y:S01]  /*02b0*/  @P1 LDG.E.EL.128 R4, desc[UR6][R22.64] ;  /* 0x0000000616041981 */ /* 0x000362000c2e1d00 */
[----:B---3--:R-:W-:Y:S02]  /*02c0*/  CS2R R26, SRZ ;  /* 0x00000000001a7805 */ /* 0x008fe4000001ff00 */
[--C-:B------:R-:W-:Y:S01]  /*02d0*/  IMAD.WIDE R46, R47, 0x4, R40.reuse ;  /* 0x000000042f2e7825 */ /* 0x100fe200078e0228 */
[----:B------:R3:W2:Y:S01]  /*02e0*/  @P1 LDG.E.EL.128 R16, desc[UR6][R38.64] ;  /* 0x0000000626101981 */ /* 0x0006a2000c2e1d00 */
[----:B------:R-:W-:Y:S02]  /*02f0*/  CS2R R20, SRZ ;  /* 0x0000000000147805 */ /* 0x000fe4000001ff00 */
[----:B------:R-:W-:Y:S01]  /*0300*/  IMAD.WIDE R44, R45, 0x4, R40 ;  /* 0x000000042d2c7825 */ /* 0x000fe200078e0228 */
[----:B------:R3:W2:Y:S01]  /*0310*/  @P4 LDG.E.EL.128 R24, desc[UR6][R34.64] ;  /* 0x0000000622184981 */ /* 0x0006a2000c2e1d00 */
[----:B------:R-:W-:-:S02]  /*0320*/  CS2R R28, SRZ ;  /* 0x00000000001c7805 */ /* 0x000fc4000001ff00 */
[----:B-1----:R-:W-:Y:S01]  /*0330*/  CS2R R22, SRZ ;  /* 0x0000000000167805 */ /* 0x002fe2000001ff00 */
[----:B0-----:R-:W-:Y:S01]  /*0340*/  IMAD.WIDE R42, R33, 0x4, R42 ;  /* 0x00000004212a7825 */ /* 0x001fe200078e022a */
[----:B------:R-:W-:Y:S02]  /*0350*/  CS2R R30, SRZ ;  /* 0x00000000001e7805 */ /* 0x000fe4000001ff00 */
[----:B------:R-:W-:Y:S02]  /*0360*/  CS2R R32, SRZ ;  /* 0x0000000000207805 */ /* 0x000fe4000001ff00 */
[----:B---3--:R-:W-:Y:S01]  /*0370*/  CS2R R38, SRZ ;  /* 0x0000000000267805 */ /* 0x008fe2000001ff00 */
[----:B------:R-:W-:Y:S01]  /*0380*/  IMAD.WIDE R40, R37, 0x4, R40 ;  /* 0x0000000425287825 */ /* 0x000fe200078e0228 */
[----:B------:R-:W-:Y:S01]  /*0390*/  CS2R R36, SRZ ;  /* 0x0000000000247805 */ /* 0x000fe2000001ff00 */
[----:B------:R0:W3:Y:S01]  /*03a0*/  @P2 LDG.E.EL.128 R20, desc[UR6][R46.64] ;  /* 0x000000062e142981 */ /* 0x0000e2000c2e1d00 */
[----:B------:R-:W-:-:S03]  /*03b0*/  CS2R R34, SRZ ;  /* 0x0000000000227805 */ /* 0x000fc6000001ff00 */
[----:B------:R-:W2:Y:S04]  /*03c0*/  @P3 LDG.E.EL.128 R28, desc[UR6][R44.64] ;  /* 0x000000062c1c3981 */ /* 0x000ea8000c2e1d00 */
[----:B------:R-:W2:Y:S01]  /*03d0*/  @!P0 LDG.E.EL.128 R32, desc[UR6][R42.64] ;  /* 0x000000062a208981 */ /* 0x000ea2000c2e1d00 */
[----:B0-----:R-:W0:Y:S03]  /*03e0*/  LDC.64 R46, c[0x0][0x228] ;  /* 0x00008a00ff2e7b82 */ /* 0x001e260000000a00 */
[----:B------:R-:W4:Y:S01]  /*03f0*/  @P4 LDG.E.EL.128 R36, desc[UR6][R40.64] ;  /* 0x0000000628244981 */ /* 0x000f22000c2e1d00 */
[C---:B--2---:R-:W-:Y:S01]  /*0400*/  FADD R18, -R34.reuse, R18 ;  /* 0x0000001222127221 */ /* 0x044fe20000000100 */
[C---:B---3--:R-:W-:Y:S01]  /*0410*/  FADD R22, -R34.reuse, R22 ;  /* 0x0000001622167221 */ /* 0x048fe20000000100 */
[C---:B------:R-:W-:Y:S01]  /*0420*/  FADD R30, -R34.reuse, R30 ;  /* 0x0000001e221e7221 */ /* 0x040fe20000000100 */
[----:B----4-:R-:W-:Y:S01]  /*0430*/  FADD R38, -R34, R38 ;  /* 0x0000002622267221 */ /* 0x010fe20000000100 */
[----:B------:R-:W-:-:S02]  /*0440*/  IMAD.SHL.U32 R34, R0, 0x4, RZ ;  /* 0x0000000400227824 */ /* 0x000fc400078e00ff */
[C---:B------:R-:W-:Y:S01]  /*0450*/  FADD R41, -R32.reuse, R16 ;  /* 0x0000001020297221 */ /* 0x040fe20000000100 */
[C---:B------:R-:W-:Y:S02]  /*0460*/  FADD R19, -R35.reuse, R19 ;  /* 0x0000001323137221 */ /* 0x040fe40000000100 */
[----:B------:R-:W-:Y:S01]  /*0470*/  LOP3.LUT R16, R2, 0x1c, R34, 0xf8, !PT ;  /* 0x0000001c02107812 */ /* 0x000fe200078ef822 */
[C---:B------:R-:W-:Y:S01]  /*0480*/  FADD R23, -R35.reuse, R23 ;  /* 0x0000001723177221 */ /* 0x040fe20000000100 */
[C---:B------:R-:W-:Y:S01]  /*0490*/  FADD R31, -R35.reuse, R31 ;  /* 0x0000001f231f7221 */ /* 0x040fe20000000100 */
[----:B------:R-:W-:Y:S01]  /*04a0*/  FADD R39, -R35, R39 ;  /* 0x0000002723277221 */ /* 0x000fe20000000100 */
[C---:B------:R-:W-:Y:S01]  /*04b0*/  FADD R17, -R33.reuse, R17 ;  /* 0x0000001121117221 */ /* 0x040fe20000000100 */
[C---:B------:R-:W-:Y:S01]  /*04c0*/  FADD R21, -R33.reuse, R21 ;  /* 0x0000001521157221 */ /* 0x040fe20000000100 */
[C---:B------:R-:W-:Y:S01]  /*04d0*/  FADD R29, -R33.reuse, R29 ;  /* 0x0000001d211d7221 */ /* 0x040fe20000000100 */
[----:B------:R-:W-:Y:S01]  /*04e0*/  FADD R37, -R33, R37 ;  /* 0x0000002521257221 */ /* 0x000fe20000000100 */
[----:B------:R-:W-:Y:S01]  /*04f0*/  LOP3.LUT R3, R3, 0x7c, R34, 0xf8, !PT ;  /* 0x0000007c03037812 */ /* 0x000fe200078ef822 */
[C---:B------:R-:W-:Y:S01]  /*0500*/  FADD R42, -R32.reuse, R20 ;  /* 0x00000014202a7221 */ /* 0x040fe20000000100 */
[C---:B------:R-:W-:Y:S01]  /*0510*/  FADD R28, -R32.reuse, R28 ;  /* 0x0000001c201c7221 */ /* 0x040fe20000000100 */
[----:B------:R-:W-:Y:S01]  /*0520*/  FADD R44, -R32, R36 ;  /* 0x00000024202c7221 */ /* 0x000fe20000000100 */
[----:B------:R-:W-:-:S02]  /*0530*/  CS2R R32, SRZ ;  /* 0x0000000000207805 */ /* 0x000fc4000001ff00 */
[----:B------:R-:W-:Y:S01]  /*0540*/  CS2R R34, SRZ ;  /* 0x0000000000227805 */ /* 0x000fe2000001ff00 */
[----:B0-----:R-:W-:-:S05]  /*0550*/  IMAD.WIDE R46, R16, 0x4, R46 ;  /* 0x00000004102e7825 */ /* 0x001fca00078e022e */
[----:B------:R0:W2:Y:S02]  /*0560*/  @!P0 LDG.E.EL.128 R32, desc[UR6][R46.64] ;  /* 0x000000062e208981 */ /* 0x0000a4000c2e1d00 */
[----:B0-----:R-:W0:Y:S02]  /*0570*/  LDC.64 R46, c[0x0][0x230] ;  /* 0x00008c00ff2e7b82 */ /* 0x001e240000000a00 */
[----:B0-----:R-:W-:-:S06]  /*0580*/  IMAD.WIDE R48, R16, 0x4, R46 ;  /* 0x0000000410307825 */ /* 0x001fcc00078e022e */
[----:B------:R-:W0:Y:S02]  /*0590*/  LDC.64 R46, c[0x0][0x238] ;  /* 0x00008e00ff2e7b82 */ /* 0x000e240000000a00 */
[----:B0-----:R-:W-:-:S04]  /*05a0*/  IMAD.WIDE R46, R16, 0x4, R46 ;  /* 0x00000004102e7825 */ /* 0x001fc800078e022e */
[----:B--2---:R-:W-:Y:S01]  /*05b0*/  FADD R36, R32, 9.9999997473787516356e-06 ;  /* 0x3727c5ac20247421 */ /* 0x004fe20000000000 */
[----:B------:R-:W-:-:S03]  /*05c0*/  FADD R33, R33, 9.9999997473787516356e-06 ;  /* 0x3727c5ac21217421 */ /* 0x000fc60000000000 */
[----:B------:R-:W0:Y:S01]  /*05d0*/  MUFU.SQRT R20, R36 ;  /* 0x0000002400147308 */ /* 0x000e220000002000 */
[----:B------:R-:W-:-:S07]  /*05e0*/  FADD R32, R34, 9.9999997473787516356e-06 ;  /* 0x3727c5ac22207421 */ /* 0x000fce0000000000 */
[----:B------:R-:W1:Y:S01]  /*05f0*/  MUFU.SQRT R33, R33 ;  /* 0x0000002100217308 */ /* 0x000e620000002000 */
[----:B------:R-:W-:Y:S01]  /*0600*/  FADD R35, R35, 9.9999997473787516356e-06 ;  /* 0x3727c5ac23237421 */ /* 0x000fe20000000000 */
[----:B------:R-:W-:Y:S01]  /*0610*/  HFMA2.MMA R34, -RZ, RZ, 1.625, 0 ;  /* 0x3e800000ff227435 */ /* 0x000fe200000001ff */
[----:B0-----:R-:W-:-:S05]  /*0620*/  FSETP.GT.AND P6, PT, R20, 8.50705917302346158658e+37, PT ;  /* 0x7e8000001400780b */ /* 0x001fca0003fc4000 */
[----:B------:R-:W0:Y:S01]  /*0630*/  MUFU.SQRT R32, R32 ;  /* 0x0000002000207308 */ /* 0x000e220000002000 */
[----:B------:R-:W-:-:S07]  /*0640*/  FSETP.GEU.AND P1, PT, R20, 1.175494350822287508e-38, PT ;  /* 0x008000001400780b */ /* 0x000fce0003f2e000 */
[----:B------:R-:W2:Y:S01]  /*0650*/  MUFU.SQRT R43, R35 ;  /* 0x00000023002b7308 */ /* 0x000ea20000002000 */
[C---:B-1----:R-:W-:Y:S02]  /*0660*/  FSETP.GT.AND P2, PT, R33.reuse, 8.50705917302346158658e+37, PT ;  /* 0x7e8000002100780b */ /* 0x042fe40003f44000 */
[----:B------:R-:W-:Y:S01]  /*0670*/  FSETP.GEU.AND P3, PT, R33, 1.175494350822287508e-38, PT ;  /* 0x008000002100780b */ /* 0x000fe20003f6e000 */
[----:B------:R-:W-:Y:S01]  /*0680*/  @P6 FMUL R20, R20, 0.25 ;  /* 0x3e80000014146820 */ /* 0x000fe20000400000 */
[----:B------:R-:W-:Y:S02]  /*0690*/  FSEL R40, R34, 1, P6 ;  /* 0x3f80000022287808 */ /* 0x000fe40003000000 */
[----:B0-----:R-:W-:Y:S01]  /*06a0*/  FSETP.GT.AND P4, PT, R32, 8.50705917302346158658e+37, PT ;  /* 0x7e8000002000780b */ /* 0x001fe20003f84000 */
[----:B------:R-:W-:Y:S01]  /*06b0*/  @!P1 FMUL R20, R20, 16777216 ;  /* 0x4b80000014149820 */ /* 0x000fe20000400000 */
[----:B------:R-:W-:Y:S01]  /*06c0*/  FSETP.GEU.AND P5, PT, R32, 1.175494350822287508e-38, PT ;  /* 0x008000002000780b */ /* 0x000fe20003fae000 */
[----:B------:R-:W-:Y:S01]  /*06d0*/  @!P1 FMUL R40, R40, 16777216 ;  /* 0x4b80000028289820 */ /* 0x000fe20000400000 */
[----:B--2---:R-:W-:-:S03]  /*06e0*/  FSETP.GT.AND P6, PT, R43, 8.50705917302346158658e+37, PT ;  /* 0x7e8000002b00780b */ /* 0x004fc60003fc4000 */
[----:B------:R-:W-:Y:S01]  /*06f0*/  @P2 FMUL R33, R33, 0.25 ;  /* 0x3e80000021212820 */ /* 0x000fe20000400000 */
[----:B------:R-:W-:Y:S01]  /*0700*/  FSETP.GEU.AND P1, PT, R43, 1.175494350822287508e-38, PT ;  /* 0x008000002b00780b */ /* 0x000fe20003f2e000 */
[----:B------:R-:W0:Y:S02]  /*0710*/  MUFU.RCP R45, R20 ;  /* 0x00000014002d7308 */ /* 0x000e240000001000 */
[----:B------:R-:W-:Y:S02]  /*0720*/  @!P3 FMUL R33, R33, 16777216 ;  /* 0x4b8000002121b820 */ /* 0x000fe40000400000 */
[----:B------:R-:W-:-:S04]  /*0730*/  @P4 FMUL R32, R32, 0.25 ;  /* 0x3e80000020204820 */ /* 0x000fc80000400000 */
[----:B------:R1:W2:Y:S01]  /*0740*/  MUFU.RCP R36, R33 ;  /* 0x0000002100247308 */ /* 0x0002a20000001000 */
[----:B------:R-:W-:Y:S01]  /*0750*/  @P6 FMUL R43, R43, 0.25 ;  /* 0x3e8000002b2b6820 */ /* 0x000fe20000400000 */
[----:B------:R-:W-:Y:S01]  /*0760*/  @!P5 FMUL R32, R32, 16777216 ;  /* 0x4b8000002020d820 */ /* 0x000fe20000400000 */
[C---:B------:R-:W-:Y:S02]  /*0770*/  FSEL R35, R34.reuse, 1, P2 ;  /* 0x3f80000022237808 */ /* 0x040fe40001000000 */
[----:B------:R-:W-:Y:S01]  /*0780*/  @!P1 FMUL R43, R43, 16777216 ;  /* 0x4b8000002b2b9820 */ /* 0x000fe20000400000 */
[----:B0-----:R-:W-:Y:S02]  /*0790*/  FMUL R45, R45, R40 ;  /* 0x000000282d2d7220 */ /* 0x001fe40000400000 */
[----:B------:R0:W3:Y:S01]  /*07a0*/  MUFU.RCP R20, R32 ;  /* 0x0000002000147308 */ /* 0x0000e20000001000 */
[----:B------:R-:W-:Y:S01]  /*07b0*/  @!P3 FMUL R35, R35, 16777216 ;  /* 0x4b8000002323b820 */ /* 0x000fe20000400000 */
[----:B-1----:R-:W-:-:S06]  /*07c0*/  FSEL R33, R34, 1, P6 ;  /* 0x3f80000022217808 */ /* 0x002fcc0003000000 */
[----:B------:R1:W4:Y:S01]  /*07d0*/  MUFU.RCP R40, R43 ;  /* 0x0000002b00287308 */ /* 0x0003220000001000 */
[----:B--2---:R-:W-:Y:S01]  /*07e0*/  FMUL R36, R36, R35 ;  /* 0x0000002324247220 */ /* 0x004fe20000400000 */
[----:B------:R-:W-:Y:S01]  /*07f0*/  FSEL R35, R34, 1, P4 ;  /* 0x3f80000022237808 */ /* 0x000fe20002000000 */
[----:B------:R-:W-:-:S04]  /*0800*/  @!P1 FMUL R33, R33, 16777216 ;  /* 0x4b80000021219820 */ /* 0x000fc80000400000 */
[----:B------:R-:W-:Y:S01]  /*0810*/  @!P5 FMUL R35, R35, 16777216 ;  /* 0x4b8000002323d820 */ /* 0x000fe20000400000 */
[-C--:B0-----:R-:W-:Y:S01]  /*0820*/  FMUL R32, R21, R36.reuse ;  /* 0x0000002415207220 */ /* 0x081fe20000400000 */
[----:B-1----:R-:W-:Y:S02]  /*0830*/  FMUL R43, R28, R45 ;  /* 0x0000002d1c2b7220 */ /* 0x002fe40000400000 */
[----:B---3--:R-:W-:Y:S01]  /*0840*/  FMUL R20, R20, R35 ;  /* 0x0000002314147220 */ /* 0x008fe20000400000 */
[-C--:B------:R-:W-:Y:S01]  /*0850*/  FMUL R35, R41, R45.reuse ;  /* 0x0000002d29237220 */ /* 0x080fe20000400000 */
[----:B------:R-:W-:Y:S01]  /*0860*/  FMUL R41, R44, R45 ;  /* 0x0000002d2c297220 */ /* 0x000fe20000400000 */
[----:B----4-:R-:W-:Y:S01]  /*0870*/  FMUL R40, R40, R33 ;  /* 0x0000002128287220 */ /* 0x010fe20000400000 */
[----:B------:R-:W-:Y:S01]  /*0880*/  FMUL R33, R42, R45 ;  /* 0x0000002d2a217220 */ /* 0x000fe20000400000 */
[-C--:B------:R-:W-:Y:S01]  /*0890*/  FMUL R28, R17, R36.reuse ;  /* 0x00000024111c7220 */ /* 0x080fe20000400000 */
[-C--:B------:R-:W-:Y:S01]  /*08a0*/  FMUL R34, R29, R36.reuse ;  /* 0x000000241d227220 */ /* 0x080fe20000400000 */
[----:B------:R-:W-:Y:S01]  /*08b0*/  FMUL R36, R37, R36 ;  /* 0x0000002425247220 */ /* 0x000fe20000400000 */
[-C--:B------:R-:W-:Y:S01]  /*08c0*/  FMUL R45, R30, R20.reuse ;  /* 0x000000141e2d7220 */ /* 0x080fe20000400000 */
[-C--:B------:R-:W-:Y:S01]  /*08d0*/  FMUL R29, R18, R20.reuse ;  /* 0x00000014121d7220 */ /* 0x080fe20000400000 */
[-C--:B------:R-:W-:Y:S01]  /*08e0*/  FMUL R37, R22, R20.reuse ;  /* 0x0000001416257220 */ /* 0x080fe20000400000 */
[----:B------:R-:W-:Y:S01]  /*08f0*/  FMUL R38, R38, R20 ;  /* 0x0000001426267220 */ /* 0x000fe20000400000 */
[-C--:B------:R-:W-:Y:S01]  /*0900*/  FMUL R30, R19, R40.reuse ;  /* 0x00000028131e7220 */ /* 0x080fe20000400000 */
[----:B------:R-:W-:Y:S01]  /*0910*/  FMUL R42, R23, R40 ;  /* 0x00000028172a7220 */ /* 0x000fe20000400000 */
[----:B------:R-:W-:-:S02]  /*0920*/  CS2R R20, SRZ ;  /* 0x0000000000147805 */ /* 0x000fc4000001ff00 */
[----:B------:R-:W-:Y:S02]  /*0930*/  CS2R R22, SRZ ;  /* 0x0000000000167805 */ /* 0x000fe4000001ff00 */
[----:B------:R-:W-:Y:S02]  /*0940*/  CS2R R16, SRZ ;  /* 0x0000000000107805 */ /* 0x000fe4000001ff00 */
[----:B------:R-:W-:Y:S02]  /*0950*/  CS2R R18, SRZ ;  /* 0x0000000000127805 */ /* 0x000fe4000001ff00 */
[----:B------:R-:W2:Y:S04]  /*0960*/  @!P0 LDG.E.EL.128 R20, desc[UR6][R48.64] ;  /* 0x0000000630148981 */ /* 0x000ea8000c2e1d00 */
[----:B------:R-:W2:Y:S01]  /*0970*/  @!P0 LDG.E.EL.128 R16, desc[UR6][R46.64] ;  /* 0x000000062e108981 */ /* 0x000ea2000c2e1d00 */
[----:B------:R-:W0:Y:S01]  /*0980*/  S2UR UR5, SR_CgaCtaId ;  /* 0x00000000000579c3 */ /* 0x000e220000008800 */
[----:B------:R-:W-:Y:S01]  /*0990*/  UMOV UR4, 0x400 ;  /* 0x0000040000047882 */ /* 0x000fe20000000000 */
[-C--:B------:R-:W-:Y:S01]  /*09a0*/  FMUL R44, R31, R40.reuse ;  /* 0x000000281f2c7220 */ /* 0x080fe20000400000 */
[----:B------:R-:W-:Y:S01]  /*09b0*/  FMUL R40, R39, R40 ;  /* 0x0000002827287220 */ /* 0x000fe20000400000 */
[----:B0-----:R-:W-:Y:S01]  /*09c0*/  UPRMT UR4, UR5, 0x654, UR4 ;  /* 0x0000065405047896 */ /* 0x001fe20008000004 */
[----:B------:R-:W-:Y:S01]  /*09d0*/  ISETP.GE.AND P0, PT, R3, 0x100, PT ;  /* 0x000001000300780c */ /* 0x000fe20003f06270 */
[-CC-:B--2---:R-:W-:Y:S01]  /*09e0*/  FFMA R35, R35, R20.reuse, R16.reuse ;  /* 0x0000001423237223 */ /* 0x184fe20000000010 */
[-CC-:B------:R-:W-:Y:S01]  /*09f0*/  FFMA R33, R33, R20.reuse, R16.reuse ;  /* 0x0000001421217223 */ /* 0x180fe20000000010 */
[-CC-:B------:R-:W-:Y:S01]  /*0a00*/  FFMA R43, R43, R20.reuse, R16.reuse ;  /* 0x000000142b2b7223 */ /* 0x180fe20000000010 */
[----:B------:R-:W-:Y:S01]  /*0a10*/  FFMA R41, R41, R20, R16 ;  /* 0x0000001429297223 */ /* 0x000fe20000000010 */
[----:B------:R-:W-:Y:S01]  /*0a20*/  SHF.L.U32 R16, R0, 0x9, RZ ;  /* 0x0000000900107819 */ /* 0x000fe200000006ff */
[-CC-:B------:R-:W-:Y:S01]  /*0a30*/  FFMA R28, R28, R21.reuse, R17.reuse ;  /* 0x000000151c1c7223 */ /* 0x180fe20000000011 */
[-CC-:B------:R-:W-:Y:S01]  /*0a40*/  FFMA R32, R32, R21.reuse, R17.reuse ;  /* 0x0000001520207223 */ /* 0x180fe20000000011 */
[-CC-:B------:R-:W-:Y:S01]  /*0a50*/  FFMA R34, R34, R21.reuse, R17.reuse ;  /* 0x0000001522227223 */ /* 0x180fe20000000011 */
[----:B------:R-:W-:Y:S01]  /*0a60*/  FFMA R36, R36, R21, R17 ;  /* 0x0000001524247223 */ /* 0x000fe20000000011 */
[----:B------:R-:W-:-:S02]  /*0a70*/  SHF.R.U32.HI R21, RZ, 0x3, R0 ;  /* 0x00000003ff157819 */ /* 0x000fc40000011600 */
[----:B------:R-:W-:Y:S01]  /*0a80*/  LOP3.LUT R16, R16, 0xe00, RZ, 0xc0, !PT ;  /* 0x00000e0010107812 */ /* 0x000fe200078ec0ff */
[-CC-:B------:R-:W-:Y:S01]  /*0a90*/  FFMA R29, R29, R22.reuse, R18.reuse ;  /* 0x000000161d1d7223 */ /* 0x180fe20000000012 */
[----:B------:R-:W-:Y:S01]  /*0aa0*/  SGXT.U32 R21, R21, 0x5 ;  /* 0x000000051515781a */ /* 0x000fe20000000000 */
[-CC-:B------:R-:W-:Y:S01]  /*0ab0*/  FFMA R37, R37, R22.reuse, R18.reuse ;  /* 0x0000001625257223 */ /* 0x180fe20000000012 */
[-CC-:B------:R-:W-:Y:S01]  /*0ac0*/  FFMA R45, R45, R22.reuse, R18.reuse ;  /* 0x000000162d2d7223 */ /* 0x180fe20000000012 */
[----:B------:R-:W-:Y:S01]  /*0ad0*/  FFMA R17, R38, R22, R18 ;  /* 0x0000001626117223 */ /* 0x000fe20000000012 */
[----:B------:R-:W-:Y:S01]  /*0ae0*/  LOP3.LUT R18, R16, 0x80, RZ, 0xfc, !PT ;  /* 0x0000008010127812 */ /* 0x000fe200078efcff */
[-CC-:B------:R-:W-:Y:S01]  /*0af0*/  FFMA R30, R30, R23.reuse, R19.reuse ;  /* 0x000000171e1e7223 */ /* 0x180fe20000000013 */
[-CC-:B------:R-:W-:Y:S01]  /*0b00*/  FFMA R42, R42, R23.reuse, R19.reuse ;  /* 0x000000172a2a7223 */ /* 0x180fe20000000013 */
[-CC-:B------:R-:W-:Y:S01]  /*0b10*/  FFMA R44, R44, R23.reuse, R19.reuse ;  /* 0x000000172c2c7223 */ /* 0x180fe20000000013 */
[----:B------:R-:W-:Y:S01]  /*0b20*/  FFMA R40, R40, R23, R19 ;  /* 0x0000001728287223 */ /* 0x000fe20000000013 */
[----:B------:R-:W-:-:S02]  /*0b30*/  LOP3.LUT R22, R16, 0x100, RZ, 0xfc, !PT ;  /* 0x0000010010167812 */ /* 0x000fc400078efcff */
[C---:B------:R-:W-:Y:S02]  /*0b40*/  LOP3.LUT R31, R16.reuse, 0x180, RZ, 0xfc, !PT ;  /* 0x00000180101f7812 */ /* 0x040fe400078efcff */
[C---:B------:R-:W-:Y:S02]  /*0b50*/  LOP3.LUT R20, R16.reuse, R21, RZ, 0xfc, !PT ;  /* 0x0000001510147212 */ /* 0x040fe400078efcff */
[----:B------:R-:W-:Y:S02]  /*0b60*/  LEA.HI R19, R16, UR4, RZ, 0x1d ;  /* 0x0000000410137c11 */ /* 0x000fe4000f8fe8ff */
[----:B------:R-:W-:Y:S02]  /*0b70*/  LEA.HI R21, R18, UR4, RZ, 0x1d ;  /* 0x0000000412157c11 */ /* 0x000fe4000f8fe8ff */
[----:B------:R-:W-:Y:S02]  /*0b80*/  LEA.HI R23, R22, UR4, RZ, 0x1d ;  /* 0x0000000416177c11 */ /* 0x000fe4000f8fe8ff */
[----:B------:R-:W-:Y:S01]  /*0b90*/  LEA.HI R31, R31, UR4, RZ, 0x1d ;  /* 0x000000041f1f7c11 */ /* 0x000fe2000f8fe8ff */
[----:B------:R-:W-:-:S02]  /*0ba0*/  IMAD R19, R20, 0x4, R19 ;  /* 0x0000000414137824 */ /* 0x000fc400078e0213 */
[----:B-----5:R-:W-:Y:S01]  /*0bb0*/  FADD R4, R35, R4 ;  /* 0x0000000423047221 */ /* 0x020fe20000000000 */
[----:B------:R-:W-:Y:S01]  /*0bc0*/  LEA R18, R20, R21, 0x2 ;  /* 0x0000001514127211 */ /* 0x000fe200078e10ff */
[----:B------:R-:W-:Y:S01]  /*0bd0*/  FADD R5, R28, R5 ;  /* 0x000000051c057221 */ /* 0x000fe20000000000 */
[C---:B------:R-:W-:Y:S01]  /*0be0*/  LEA R16, R20.reuse, R23, 0x2 ;  /* 0x0000001714107211 */ /* 0x040fe200078e10ff */
[----:B------:R-:W-:Y:S01]  /*0bf0*/  FADD R29, R29, R6 ;  /* 0x000000061d1d7221 */ /* 0x000fe20000000000 */
[----:B------:R-:W-:Y:S02]  /*0c00*/  IMAD R20, R20, 0x4, R31 ;  /* 0x0000000414147824 */ /* 0x000fe400078e021f */
[----:B------:R-:W-:Y:S01]  /*0c10*/  FADD R7, R30, R7 ;  /* 0x000000071e077221 */ /* 0x000fe20000000000 */
[----:B------:R-:W-:Y:S01]  /*0c20*/  FADD R8, R33, R8 ;  /* 0x0000000821087221 */ /* 0x000fe20000000000 */
[----:B------:R-:W-:Y:S01]  /*0c30*/  FADD R9, R32, R9 ;  /* 0x0000000920097221 */ /* 0x000fe20000000000 */
[----:B------:R-:W-:Y:S01]  /*0c40*/  STS [R19], R4 ;  /* 0x0000000413007388 */ /* 0x000fe20000000800 */
[----:B------:R-:W-:Y:S01]  /*0c50*/  FADD R37, R37, R10 ;  /* 0x0000000a25257221 */ /* 0x000fe20000000000 */
[----:B------:R-:W-:-:S02]  /*0c60*/  FADD R11, R42, R11 ;  /* 0x0000000b2a0b7221 */ /* 0x000fc40000000000 */
[----:B------:R0:W-:Y:S01]  /*0c70*/  STS [R18+0x200], R5 ;  /* 0x0002000512007388 */ /* 0x0001e20000000800 */
[----:B------:R-:W-:Y:S01]  /*0c80*/  FADD R12, R43, R12 ;  /* 0x0000000c2b0c7221 */ /* 0x000fe20000000000 */
[----:B------:R-:W-:Y:S02]  /*0c90*/  FADD R13, R34, R13 ;  /* 0x0000000d220d7221 */ /* 0x000fe40000000000 */
[----:B------:R-:W-:Y:S01]  /*0ca0*/  STS [R16+0x400], R29 ;  /* 0x0004001d10007388 */ /* 0x000fe20000000800 */
[----:B------:R-:W-:-:S03]  /*0cb0*/  FADD R45, R45, R14 ;  /* 0x0000000e2d2d7221 */ /* 0x000fc60000000000 */
[----:B------:R1:W-:Y:S01]  /*0cc0*/  STS [R20+0x600], R7 ;  /* 0x0006000714007388 */ /* 0x0003e20000000800 */
[----:B------:R-:W-:-:S03]  /*0cd0*/  FADD R15, R44, R15 ;  /* 0x0000000f2c0f7221 */ /* 0x000fc60000000000 */
[----:B------:R-:W-:Y:S01]  /*0ce0*/  STS [R19+0x80], R8 ;  /* 0x0000800813007388 */ /* 0x000fe20000000800 */
[----:B------:R-:W-:-:S03]  /*0cf0*/  FADD R24, R41, R24 ;  /* 0x0000001829187221 */ /* 0x000fc60000000000 */
[----:B------:R-:W-:Y:S01]  /*0d00*/  STS [R18+0x280], R9 ;  /* 0x0002800912007388 */ /* 0x000fe20000000800 */
[----:B------:R-:W-:-:S03]  /*0d10*/  FADD R25, R36, R25 ;  /* 0x0000001924197221 */ /* 0x000fc60000000000 */
[----:B------:R-:W-:Y:S01]  /*0d20*/  STS [R16+0x480], R37 ;  /* 0x0004802510007388 */ /* 0x000fe20000000800 */
[----:B------:R-:W-:-:S03]  /*0d30*/  FADD R21, R17, R26 ;  /* 0x0000001a11157221 */ /* 0x000fc60000000000 */
[----:B------:R-:W-:Y:S01]  /*0d40*/  STS [R20+0x680], R11 ;  /* 0x0006800b14007388 */ /* 0x000fe20000000800 */
[----:B------:R-:W-:Y:S01]  /*0d50*/  FADD R27, R40, R27 ;  /* 0x0000001b281b7221 */ /* 0x000fe20000000000 */
[----:B------:R-:W-:Y:S02]  /*0d60*/  SHF.L.U32 R17, R0, 0x2, RZ ;  /* 0x0000000200117819 */ /* 0x000fe400000006ff */
[----:B------:R2:W-:Y:S04]  /*0d70*/  STS [R19+0x100], R12 ;  /* 0x0001000c13007388 */ /* 0x0005e80000000800 */
[----:B------:R-:W-:Y:S04]  /*0d80*/  STS [R18+0x300], R13 ;  /* 0x0003000d12007388 */ /* 0x000fe80000000800 */
[----:B------:R-:W-:Y:S01]  /*0d90*/  STS [R16+0x500], R45 ;  /* 0x0005002d10007388 */ /* 0x000fe20000000800 */
[----:B------:R-:W-:-:S03]  /*0da0*/  LOP3.LUT R17, R17, 0x3fc, RZ, 0xc0, !PT ;  /* 0x000003fc11117812 */ /* 0x000fc600078ec0ff */
[----:B------:R-:W-:Y:S04]  /*0db0*/  STS [R20+0x700], R15 ;  /* 0x0007000f14007388 */ /* 0x000fe80000000800 */
[----:B------:R-:W-:Y:S04]  /*0dc0*/  STS [R19+0x180], R24 ;  /* 0x0001801813007388 */ /* 0x000fe80000000800 */
[----:B------:R3:W-:Y:S04]  /*0dd0*/  STS [R18+0x380], R25 ;  /* 0x0003801912007388 */ /* 0x0007e80000000800 */
[----:B------:R4:W-:Y:S01]  /*0de0*/  STS [R16+0x580], R21 ;  /* 0x0005801510007388 */ /* 0x0009e20000000800 */
[----:B0-----:R-:W-:-:S03]  /*0df0*/  LOP3.LUT R5, R17, 0x400, RZ, 0xfc, !PT ;  /* 0x0000040011057812 */ /* 0x001fc600078efcff */
[----:B------:R0:W-:Y:S01]  /*0e00*/  STS [R20+0x780], R27 ;  /* 0x0007801b14007388 */ /* 0x0001e20000000800 */
[----:B------:R-:W-:Y:S02]  /*0e10*/  LOP3.LUT R6, R17, 0x800, RZ, 0xfc, !PT ;  /* 0x0000080011067812 */ /* 0x000fe400078efcff */
[----:B------:R-:W-:Y:S02]  /*0e20*/  SHF.R.U32.HI R4, RZ, 0x1, R0 ;  /* 0x00000001ff047819 */ /* 0x000fe40000011600 */
[----:B------:R-:W-:Y:S02]  /*0e30*/  SHF.R.U32.HI R5, RZ, 0x3, R5 ;  /* 0x00000003ff057819 */ /* 0x000fe40000011605 */
[----:B------:R-:W-:Y:S02]  /*0e40*/  SHF.R.U32.HI R6, RZ, 0x3, R6 ;  /* 0x00000003ff067819 */ /* 0x000fe40000011606 */
[----:B------:R-:W-:Y:S02]  /*0e50*/  LOP3.LUT R4, R4, 0x70, RZ, 0xc0, !PT ;  /* 0x0000007004047812 */ /* 0x000fe400078ec0ff */
[----:B------:R-:W-:-:S02]  /*0e60*/  LOP3.LUT R5, R5, 0xf0, RZ, 0xc0, !PT ;  /* 0x000000f005057812 */ /* 0x000fc400078ec0ff */
[----:B-1----:R-:W-:Y:S02]  /*0e70*/  LOP3.LUT R7, R6, 0x170, RZ, 0xc0, !PT ;  /* 0x0000017006077812 */ /* 0x002fe400078ec0ff */
[----:B------:R-:W-:Y:S01]  /*0e80*/  IADD3 R4, R4, UR4, RZ ;  /* 0x0000000404047c10 */ /* 0x000fe2000fffe0ff */
[----:B------:R-:W-:Y:S01]  /*0e90*/  VIADD R6, R5, UR4 ;  /* 0x0000000405067c36 */ /* 0x000fe20008000000 */
[----:B------:R-:W-:Y:S02]  /*0ea0*/  IADD3 R10, R7, UR4, RZ ;  /* 0x00000004070a7c10 */ /* 0x000fe4000fffe0ff */
[C---:B--2---:R-:W-:Y:S01]  /*0eb0*/  LEA R12, R17.reuse, R4, 0x2 ;  /* 0x00000004110c7211 */ /* 0x044fe200078e10ff */
[----:B------:R-:W-:Y:S01]  /*0ec0*/  BAR.SYNC.DEFER_BLOCKING 0x0 ;  /* 0x0000000000007b1d */ /* 0x000fe20000010000 */
[C---:B------:R-:W-:Y:S01]  /*0ed0*/  IMAD R8, R17.reuse, 0x4, R6 ;  /* 0x0000000411087824 */ /* 0x040fe200078e0206 */
[----:B------:R-:W-:Y:S02]  /*0ee0*/  LEA R4, R17, R10, 0x2 ;  /* 0x0000000a11047211 */ /* 0x000fe400078e10ff */
[----:B---3--:R-:W-:-:S02]  /*0ef0*/  SHF.R.S32.HI R18, RZ, 0x1f, R3 ;  /* 0x0000001fff127819 */ /* 0x008fc40000011403 */
[----:B------:R-:W-:Y:S02]  /*0f00*/  SHF.R.S32.HI R22, RZ, 0x1f, R3 ;  /* 0x0000001fff167819 */ /* 0x000fe40000011403 */
[-C--:B----4-:R-:W-:Y:S02]  /*0f10*/  LEA.HI R16, R18, R3.reuse, RZ, 0x6 ;  /* 0x0000000312107211 */ /* 0x090fe400078f30ff */
[----:B------:R-:W1:Y:S01]  /*0f20*/  LDC.64 R18, c[0x0][0x240] ;  /* 0x00009000ff127b82 */ /* 0x000e620000000a00 */
[----:B------:R-:W-:Y:S01]  /*0f30*/  SHF.R.U32.HI R21, RZ, 0x5, R0 ;  /* 0x00000005ff157819 */ /* 0x000fe20000011600 */
[----:B------:R-:W2:Y:S04]  /*0f40*/  LDS.128 R12, [R12] ;  /* 0x000000000c0c7984 */ /* 0x000ea80000000c00 */
[----:B------:R-:W3:Y:S04]  /*0f50*/  LDS.128 R8, [R8+0x1000] ;  /* 0x0010000008087984 */ /* 0x000ee80000000c00 */
[----:B------:R-:W4:Y:S01]  /*0f60*/  LDS.128 R4, [R4+0x2000] ;  /* 0x0020000004047984 */ /* 0x000f220000000c00 */
[----:B------:R-:W-:-:S02]  /*0f70*/  LEA.HI R22, R22, R3, RZ, 0x6 ;  /* 0x0000000316167211 */ /* 0x000fc400078f30ff */
[----:B------:R-:W-:Y:S02]  /*0f80*/  SHF.L.U32 R16, R16, 0x5, RZ ;  /* 0x0000000510107819 */ /* 0x000fe400000006ff */
[----:B------:R-:W-:Y:S02]  /*0f90*/  SGXT.U32 R21, R21, 0x3 ;  /* 0x000000031515781a */ /* 0x000fe40000000000 */
[----:B------:R-:W-:Y:S02]  /*0fa0*/  LOP3.LUT R22, R22, 0xffffffc0, RZ, 0xc0, !PT ;  /* 0xffffffc016167812 */ /* 0x000fe400078ec0ff */
[----:B------:R-:W-:Y:S02]  /*0fb0*/  LOP3.LUT R16, R16, 0xfffff800, RZ, 0xc0, !PT ;  /* 0xfffff80010107812 */ /* 0x000fe400078ec0ff */
[----:B------:R-:W-:Y:S02]  /*0fc0*/  LOP3.LUT R21, R21, R2, RZ, 0xfc, !PT ;  /* 0x0000000215157212 */ /* 0x000fe400078efcff */
[----:B------:R-:W-:-:S02]  /*0fd0*/  LOP3.LUT R0, R17, 0xc00, RZ, 0xfc, !PT ;  /* 0x00000c0011007812 */ /* 0x000fc400078efcff */
[----:B------:R-:W-:Y:S02]  /*0fe0*/  IADD3 R16, R16, R3, -R22 ;  /* 0x0000000310107210 */ /* 0x000fe40007ffe816 */
[C---:B------:R-:W-:Y:S02]  /*0ff0*/  LOP3.LUT R3, R21.reuse, 0x8, RZ, 0xfc, !PT ;  /* 0x0000000815037812 */ /* 0x040fe400078efcff */
[C---:B------:R-:W-:Y:S02]  /*1000*/  LOP3.LUT R2, R21.reuse, 0x10, RZ, 0xfc, !PT ;  /* 0x0000001015027812 */ /* 0x040fe400078efcff */
[----:B0-----:R-:W-:Y:S02]  /*1010*/  SHF.R.U32.HI R20, RZ, 0x3, R0 ;  /* 0x00000003ff147819 */ /* 0x001fe40000011600 */
[C---:B------:R-:W-:Y:S02]  /*1020*/  LOP3.LUT R0, R21.reuse, 0x18, RZ, 0xfc, !PT ;  /* 0x0000001815007812 */ /* 0x040fe400078efcff */
[----:B------:R-:W-:-:S02]  /*1030*/  ISETP.LT.AND P3, PT, R21, 0x20, !P0 ;  /* 0x000000201500780c */ /* 0x000fc40004761270 */
[----:B------:R-:W-:Y:S02]  /*1040*/  ISETP.LT.AND P2, PT, R3, 0x20, !P0 ;  /* 0x000000200300780c */ /* 0x000fe40004741270 */
[----:B------:R-:W-:Y:S01]  /*1050*/  ISETP.LT.AND P1, PT, R2, 0x20, !P0 ;  /* 0x000000200200780c */ /* 0x000fe20004721270 */
[----:B------:R-:W-:Y:S01]  /*1060*/  IMAD R21, R21, 0x40, R16 ;  /* 0x0000004015157824 */ /* 0x000fe200078e0210 */
[----:B------:R-:W-:Y:S02]  /*1070*/  LOP3.LUT R20, R20, 0x1f0, RZ, 0xc0, !PT ;  /* 0x000001f014147812 */ /* 0x000fe400078ec0ff */
[----:B------:R-:W-:Y:S02]  /*1080*/  ISETP.LT.AND P0, PT, R0, 0x20, !P0 ;  /* 0x000000200000780c */ /* 0x000fe40004701270 */
[-C--:B------:R-:W-:Y:S02]  /*1090*/  LEA R23, R3, R16.reuse, 0x6 ;  /* 0x0000001003177211 */ /* 0x080fe400078e30ff */
[----:B------:R-:W-:Y:S01]  /*10a0*/  LEA R25, R2, R16, 0x6 ;  /* 0x0000001002197211 */ /* 0x000fe200078e30ff */
[----:B------:R-:W-:-:S02]  /*10b0*/  VIADD R24, R20, UR4 ;  /* 0x0000000414187c36 */ /* 0x000fc40008000000 */
[----:B-1----:R-:W-:-:S04]  /*10c0*/  IMAD.WIDE R2, R21, 0x4, R18 ;  /* 0x0000000415027825 */ /* 0x002fc800078e0212 */
[--C-:B------:R-:W-:Y:S01]  /*10d0*/  IMAD.WIDE R20, R23, 0x4, R18.reuse ;  /* 0x0000000417147825 */ /* 0x100fe200078e0212 */
[----:B--2---:R0:W-:Y:S03]  /*10e0*/  @P3 STG.E.128 desc[UR6][R2.64], R12 ;  /* 0x0000000c02003986 */ /* 0x0041e6000c101d06 */
[----:B------:R-:W-:Y:S01]  /*10f0*/  IMAD.WIDE R22, R25, 0x4, R18 ;  /* 0x0000000419167825 */ /* 0x000fe200078e0212 */
[----:B---3--:R0:W-:Y:S01]  /*1100*/  @P2 STG.E.128 desc[UR6][R20.64], R8 ;  /* 0x0000000814002986 */ /* 0x0081e2000c101d06 */
[----:B------:R-:W-:-:S03]  /*1110*/  LEA R24, R17, R24, 0x2 ;  /* 0x0000001811187211 */ /* 0x000fc600078e10ff */
[----:B----4-:R0:W-:Y:S02]  /*1120*/  @P1 STG.E.128 desc[UR6][R22.64], R4 ;  /* 0x0000000416001986 */ /* 0x0101e4000c101d06 */
[----:B0-----:R-:W-:Y:S05]  /*1130*/  @!P0 EXIT ;  /* 0x000000000000894d */ /* 0x001fea0003800000 */
[----:B------:R-:W1:Y:S01]  /*1140*/  LDS.128 R24, [R24+0x3000] ;  /* 0x0030000018187984 */ /* 0x000e620000000c00 */
[----:B0-----:R-:W-:-:S05]  /*1150*/  LEA R3, R0, R16, 0x6 ;  /* 0x0000001000037211 */ /* 0x001fca00078e30ff */
[----:B------:R-:W-:-:S05]  /*1160*/  IMAD.WIDE R18, R3, 0x4, R18 ;  /* 0x0000000403127825 */ /* 0x000fca00078e0212 */
[----:B-1----:R-:W-:Y:S01]  /*1170*/  STG.E.128 desc[UR6][R18.64], R24 ;  /* 0x0000001812007986 */ /* 0x002fe2000c101d06 */
[----:B------:R-:W-:Y:S05]  /*1180*/  EXIT ;  /* 0x000000000000794d */ /* 0x000fea0003800000 */
.L_x_0:
[----:B------:R-:W-:-:S00]  /*1190*/  BRA `(.L_x_0) ;  /* 0xfffffffc00fc7947 */ /* 0x000fc0000383ffff */
[----:B------:R-:W-:-:S00]  /*11a0*/  NOP ;  /* 0x0000000000007918 */ /* 0x000fc00000000000 */
        /* <DEDUP_REMOVED lines=13> */
.L_x_1:


//--------------------- .nv.global.init           --------------------------
	.section	.nv.global.init,"aw",@progbits
.nv.global.init:
	.type		_$_str,@object
	.size		_$_str,(_$_str_$_2 - _$_str)
_$_str:
        /*0000*/ 	.byte	0x5f, 0x5f, 0x43, 0x55, 0x44, 0x41, 0x5f, 0x46, 0x54, 0x5a, 0x00
	.type		_$_str_$_2,@object
	.size		_$_str_$_2,(.L_1 - _$_str_$_2)
_$_str_$_2:
        /*000b*/ 	.byte	0x5f, 0x5f, 0x43, 0x55, 0x44, 0x41, 0x5f, 0x50, 0x52, 0x45, 0x43, 0x5f, 0x53, 0x51, 0x52, 0x54
        /*001b*/ 	.byte	0x00
.L_1:


//--------------------- .nv.shared.triton_poi_fused__native_batch_norm_legit_no_training_add_14 --------------------------
	.section	.nv.shared.triton_poi_fused__native_batch_norm_legit_no_training_add_14,"aw",@nobits
	.sectionflags	@""
	.align	16
	.zero		1024


//--------------------- .nv.constant0.triton_poi_fused__native_batch_norm_legit_no_training_add_14 --------------------------
	.section	.nv.constant0.triton_poi_fused__native_batch_norm_legit_no_training_add_14,"a",@progbits
	.sectionflags	@""
	.align	4
.nv.constant0.triton_poi_fused__native_batch_norm_legit_no_training_add_14:
	.zero		592
